//
// Generated by NVIDIA NVVM Compiler
//
// Compiler Build ID: CL-36424714
// Cuda compilation tools, release 13.0, V13.0.88
// Based on NVVM 20.0.0
//

.version 9.0
.target sm_100
.address_size 64

	// .globl	_Z26reduction_neighbored_pairsPiS_i

.visible .entry _Z26reduction_neighbored_pairsPiS_i(
	.param .u64 .ptr .align 1 _Z26reduction_neighbored_pairsPiS_i_param_0,
	.param .u64 .ptr .align 1 _Z26reduction_neighbored_pairsPiS_i_param_1,
	.param .u32 _Z26reduction_neighbored_pairsPiS_i_param_2
)
{
	.reg .pred 	%p<6>;
	.reg .b32 	%r<17>;
	.reg .b64 	%rd<11>;

	ld.param.u64 	%rd2, [_Z26reduction_neighbored_pairsPiS_i_param_0];
	ld.param.u64 	%rd3, [_Z26reduction_neighbored_pairsPiS_i_param_1];
	ld.param.u32 	%r8, [_Z26reduction_neighbored_pairsPiS_i_param_2];
	mov.u32 	%r1, %tid.x;
	mov.u32 	%r2, %ntid.x;
	mov.u32 	%r3, %ctaid.x;
	mad.lo.s32 	%r4, %r2, %r3, %r1;
	setp.gt.s32 	%p1, %r4, %r8;
	@%p1 bra 	$L__BB0_8;
	cvta.to.global.u64 	%rd4, %rd2;
	setp.lt.u32 	%p2, %r2, 2;
	mul.wide.s32 	%rd5, %r4, 4;
	add.s64 	%rd1, %rd4, %rd5;
	@%p2 bra 	$L__BB0_6;
	shr.u32 	%r5, %r2, 1;
	mov.b32 	%r16, 1;
$L__BB0_3:
	shl.b32 	%r7, %r16, 1;
	add.s32 	%r10, %r7, -1;
	and.b32  	%r11, %r10, %r1;
	setp.ne.s32 	%p3, %r11, 0;
	@%p3 bra 	$L__BB0_5;
	mul.wide.u32 	%rd6, %r16, 4;
	add.s64 	%rd7, %rd1, %rd6;
	ld.global.u32 	%r12, [%rd7];
	ld.global.u32 	%r13, [%rd1];
	add.s32 	%r14, %r13, %r12;
	st.global.u32 	[%rd1], %r14;
$L__BB0_5:
	bar.sync 	0;
	setp.le.u32 	%p4, %r7, %r5;
	mov.u32 	%r16, %r7;
	@%p4 bra 	$L__BB0_3;
$L__BB0_6:
	setp.ne.s32 	%p5, %r1, 0;
	@%p5 bra 	$L__BB0_8;
	ld.global.u32 	%r15, [%rd1];
	cvta.to.global.u64 	%rd8, %rd3;
	mul.wide.u32 	%rd9, %r3, 4;
	add.s64 	%rd10, %rd8, %rd9;
	st.global.u32 	[%rd10], %r15;
$L__BB0_8:
	ret;

}
	// .globl	_Z35reduction_neighbored_pairs_improvedPiS_i
.visible .entry _Z35reduction_neighbored_pairs_improvedPiS_i(
	.param .u64 .ptr .align 1 _Z35reduction_neighbored_pairs_improvedPiS_i_param_0,
	.param .u64 .ptr .align 1 _Z35reduction_neighbored_pairs_improvedPiS_i_param_1,
	.param .u32 _Z35reduction_neighbored_pairs_improvedPiS_i_param_2
)
{
	.reg .pred 	%p<6>;
	.reg .b32 	%r<18>;
	.reg .b64 	%rd<16>;

	ld.param.u64 	%rd5, [_Z35reduction_neighbored_pairs_improvedPiS_i_param_0];
	ld.param.u64 	%rd4, [_Z35reduction_neighbored_pairs_improvedPiS_i_param_1];
	ld.param.u32 	%r9, [_Z35reduction_neighbored_pairs_improvedPiS_i_param_2];
	cvta.to.global.u64 	%rd1, %rd5;
	mov.u32 	%r1, %tid.x;
	mov.u32 	%r2, %ntid.x;
	mov.u32 	%r3, %ctaid.x;
	mul.lo.s32 	%r10, %r2, %r3;
	add.s32 	%r4, %r10, %r1;
	cvt.u64.u32 	%rd2, %r10;
	setp.gt.s32 	%p1, %r4, %r9;
	@%p1 bra 	$L__BB1_8;
	setp.lt.u32 	%p2, %r2, 2;
	@%p2 bra 	$L__BB1_6;
	shl.b64 	%rd6, %rd2, 2;
	add.s64 	%rd3, %rd1, %rd6;
	shr.u32 	%r5, %r2, 1;
	mov.b32 	%r17, 1;
$L__BB1_3:
	shl.b32 	%r7, %r17, 1;
	mul.lo.s32 	%r8, %r7, %r1;
	setp.ge.u32 	%p3, %r8, %r2;
	@%p3 bra 	$L__BB1_5;
	add.s32 	%r12, %r8, %r17;
	mul.wide.u32 	%rd7, %r12, 4;
	add.s64 	%rd8, %rd3, %rd7;
	ld.global.u32 	%r13, [%rd8];
	mul.wide.u32 	%rd9, %r8, 4;
	add.s64 	%rd10, %rd3, %rd9;
	ld.global.u32 	%r14, [%rd10];
	add.s32 	%r15, %r14, %r13;
	st.global.u32 	[%rd10], %r15;
$L__BB1_5:
	bar.sync 	0;
	setp.le.u32 	%p4, %r7, %r5;
	mov.u32 	%r17, %r7;
	@%p4 bra 	$L__BB1_3;
$L__BB1_6:
	setp.ne.s32 	%p5, %r1, 0;
	@%p5 bra 	$L__BB1_8;
	mul.wide.s32 	%rd11, %r4, 4;
	add.s64 	%rd12, %rd1, %rd11;
	ld.global.u32 	%r16, [%rd12];
	cvta.to.global.u64 	%rd13, %rd4;
	mul.wide.u32 	%rd14, %r3, 4;
	add.s64 	%rd15, %rd13, %rd14;
	st.global.u32 	[%rd15], %r16;
$L__BB1_8:
	ret;

}


// ===== COMPILED SASS (sm_100) =====

	.target	sm_100

	.elftype	@"ET_EXEC"


//--------------------- .note.nv.tkinfo           --------------------------
	.section	.note.nv.tkinfo,"",@"SHT_NOTE"
	.sectionflags	@"SHF_NOTE_NV_TKINFO"
	.tkinfo
        /*0018*/ 	.word	0x00000002
        /*0030*/ 	.string	""
        /*0030*/ 	.string	"ptxas"
        /*0030*/ 	.string	"Cuda compilation tools, release 13.0, V13.0.88"
        /*0030*/ 	.string	"Build cuda_13.0.r13.0/compiler.36424714_0"
        /*0030*/ 	.string	"-arch sm_100 -m 64 "



//--------------------- .note.nv.cuinfo           --------------------------
	.section	.note.nv.cuinfo,"",@"SHT_NOTE"
	.sectionflags	@"SHF_NOTE_NV_CUINFO"
        /*0018*/ 	.short	0x0002
        /*001a*/ 	.short	0x0064
        /*001c*/ 	.short	0x0082
	.zero		2


//--------------------- .nv.info                  --------------------------
	.section	.nv.info,"",@"SHT_CUDA_INFO"
	.align	4


	//----- nvinfo : EIATTR_REGCOUNT
	.align		4
        /*0000*/ 	.byte	0x04, 0x2f
        /*0002*/ 	.short	(.L_1 - .L_0)
	.align		4
.L_0:
        /*0004*/ 	.word	index@(_Z26reduction_neighbored_pairsPiS_i)
        /*0008*/ 	.word	0x0000000c


	//----- nvinfo : EIATTR_FRAME_SIZE
	.align		4
.L_1:
        /*000c*/ 	.byte	0x04, 0x11
        /*000e*/ 	.short	(.L_3 - .L_2)
	.align		4
.L_2:
        /*0010*/ 	.word	index@(_Z26reduction_neighbored_pairsPiS_i)
        /*0014*/ 	.word	0x00000000


	//----- nvinfo : EIATTR_REGCOUNT
	.align		4
.L_3:
        /*0018*/ 	.byte	0x04, 0x2f
        /*001a*/ 	.short	(.L_5 - .L_4)
	.align		4
.L_4:
        /*001c*/ 	.word	index@(_Z35reduction_neighbored_pairs_improvedPiS_i)
        /*0020*/ 	.word	0x00000012


	//----- nvinfo : EIATTR_FRAME_SIZE
	.align		4
.L_5:
        /*0024*/ 	.byte	0x04, 0x11
        /*0026*/ 	.short	(.L_7 - .L_6)
	.align		4
.L_6:
        /*0028*/ 	.word	index@(_Z35reduction_neighbored_pairs_improvedPiS_i)
        /*002c*/ 	.word	0x00000000


	//----- nvinfo : EIATTR_MIN_STACK_SIZE
	.align		4
.L_7:
        /*0030*/ 	.byte	0x04, 0x12
        /*0032*/ 	.short	(.L_9 - .L_8)
	.align		4
.L_8:
        /*0034*/ 	.word	index@(_Z35reduction_neighbored_pairs_improvedPiS_i)
        /*0038*/ 	.word	0x00000000


	//----- nvinfo : EIATTR_MIN_STACK_SIZE
	.align		4
.L_9:
        /*003c*/ 	.byte	0x04, 0x12
        /*003e*/ 	.short	(.L_11 - .L_10)
	.align		4
.L_10:
        /*0040*/ 	.word	index@(_Z26reduction_neighbored_pairsPiS_i)
        /*0044*/ 	.word	0x00000000
.L_11:


//--------------------- .nv.compat                --------------------------
	.section	.nv.compat,"",@"SHT_CUDA_COMPAT_INFO"
	.align	4
        /*0000*/ 	.byte	0x02, 0x09, 0x00, 0x00, 0x02, 0x02, 0x01, 0x00, 0x02, 0x05, 0x05, 0x00, 0x03, 0x07, 0x01, 0x01
        /*0010*/ 	.byte	0x02, 0x03, 0x00, 0x00, 0x02, 0x06, 0x01, 0x00, 0x04, 0x0b, 0x08, 0x00, 0x09, 0x00, 0x00, 0x00
        /*0020*/ 	.byte	0x00, 0x00, 0x00, 0x00


//--------------------- .nv.info._Z35reduction_neighbored_pairs_improvedPiS_i --------------------------
	.section	.nv.info._Z35reduction_neighbored_pairs_improvedPiS_i,"",@"SHT_CUDA_INFO"
	.sectionflags	@""
	.align	4


	//----- nvinfo : EIATTR_CUDA_API_VERSION
	.align		4
        /*0000*/ 	.byte	0x04, 0x37
        /*0002*/ 	.short	(.L_13 - .L_12)
.L_12:
        /*0004*/ 	.word	0x00000082


	//----- nvinfo : EIATTR_KPARAM_INFO
	.align		4
.L_13:
        /*0008*/ 	.byte	0x04, 0x17
        /*000a*/ 	.short	(.L_15 - .L_14)
.L_14:
        /*000c*/ 	.word	0x00000000
        /*0010*/ 	.short	0x0002
        /*0012*/ 	.short	0x0010
        /*0014*/ 	.byte	0x00, 0xf0, 0x11, 0x00


	//----- nvinfo : EIATTR_KPARAM_INFO
	.align		4
.L_15:
        /*0018*/ 	.byte	0x04, 0x17
        /*001a*/ 	.short	(.L_17 - .L_16)
.L_16:
        /*001c*/ 	.word	0x00000000
        /*0020*/ 	.short	0x0001
        /*0022*/ 	.short	0x0008
        /*0024*/ 	.byte	0x00, 0xf5, 0x21, 0x00


	//----- nvinfo : EIATTR_KPARAM_INFO
	.align		4
.L_17:
        /*0028*/ 	.byte	0x04, 0x17
        /*002a*/ 	.short	(.L_19 - .L_18)
.L_18:
        /*002c*/ 	.word	0x00000000
        /*0030*/ 	.short	0x0000
        /*0032*/ 	.short	0x0000
        /*0034*/ 	.byte	0x00, 0xf5, 0x21, 0x00


	//----- nvinfo : EIATTR_SPARSE_MMA_MASK
	.align		4
.L_19:
        /*0038*/ 	.byte	0x03, 0x50
        /*003a*/ 	.short	0x0000


	//----- nvinfo : EIATTR_MAXREG_COUNT
	.align		4
        /*003c*/ 	.byte	0x03, 0x1b
        /*003e*/ 	.short	0x00ff


	//----- nvinfo : EIATTR_NUM_BARRIERS
	.align		4
        /*0040*/ 	.byte	0x02, 0x4c
        /*0042*/ 	.byte	0x01
	.zero		1


	//----- nvinfo : EIATTR_MERCURY_ISA_VERSION
	.align		4
        /*0044*/ 	.byte	0x03, 0x5f
        /*0046*/ 	.short	0x0101


	//----- nvinfo : EIATTR_VRC_CTA_INIT_COUNT
	.align		4
        /*0048*/ 	.byte	0x02, 0x4a
	.zero		1
	.zero		1


	//----- nvinfo : EIATTR_EXIT_INSTR_OFFSETS
	.align		4
        /*004c*/ 	.byte	0x04, 0x1c
        /*004e*/ 	.short	(.L_21 - .L_20)


	//   ....[0]....
.L_20:
        /*0050*/ 	.word	0x00000080


	//   ....[1]....
        /*0054*/ 	.word	0x00000230


	//   ....[2]....
        /*0058*/ 	.word	0x000002a0


	//----- nvinfo : EIATTR_CRS_STACK_SIZE
	.align		4
.L_21:
        /*005c*/ 	.byte	0x04, 0x1e
        /*005e*/ 	.short	(.L_23 - .L_22)
.L_22:
        /*0060*/ 	.word	0x00000000


	//----- nvinfo : EIATTR_CBANK_PARAM_SIZE
	.align		4
.L_23:
        /*0064*/ 	.byte	0x03, 0x19
        /*0066*/ 	.short	0x0014


	//----- nvinfo : EIATTR_PARAM_CBANK
	.align		4
        /*0068*/ 	.byte	0x04, 0x0a
        /*006a*/ 	.short	(.L_25 - .L_24)
	.align		4
.L_24:
        /*006c*/ 	.word	index@(.nv.constant0._Z35reduction_neighbored_pairs_improvedPiS_i)
        /*0070*/ 	.short	0x0380
        /*0072*/ 	.short	0x0014


	//----- nvinfo : EIATTR_SW_WAR
	.align		4
.L_25:
        /*0074*/ 	.byte	0x04, 0x36
        /*0076*/ 	.short	(.L_27 - .L_26)
.L_26:
        /*0078*/ 	.word	0x00000008
.L_27:


//--------------------- .nv.info._Z26reduction_neighbored_pairsPiS_i --------------------------
	.section	.nv.info._Z26reduction_neighbored_pairsPiS_i,"",@"SHT_CUDA_INFO"
	.sectionflags	@""
	.align	4


	//----- nvinfo : EIATTR_CUDA_API_VERSION
	.align		4
        /*0000*/ 	.byte	0x04, 0x37
        /*0002*/ 	.short	(.L_29 - .L_28)
.L_28:
        /*0004*/ 	.word	0x00000082


	//----- nvinfo : EIATTR_KPARAM_INFO
	.align		4
.L_29:
        /*0008*/ 	.byte	0x04, 0x17
        /*000a*/ 	.short	(.L_31 - .L_30)
.L_30:
        /*000c*/ 	.word	0x00000000
        /*0010*/ 	.short	0x0002
        /*0012*/ 	.short	0x0010
        /*0014*/ 	.byte	0x00, 0xf0, 0x11, 0x00


	//----- nvinfo : EIATTR_KPARAM_INFO
	.align		4
.L_31:
        /*0018*/ 	.byte	0x04, 0x17
        /*001a*/ 	.short	(.L_33 - .L_32)
.L_32:
        /*001c*/ 	.word	0x00000000
        /*0020*/ 	.short	0x0001
        /*0022*/ 	.short	0x0008
        /*0024*/ 	.byte	0x00, 0xf5, 0x21, 0x00


	//----- nvinfo : EIATTR_KPARAM_INFO
	.align		4
.L_33:
        /*0028*/ 	.byte	0x04, 0x17
        /*002a*/ 	.short	(.L_35 - .L_34)
.L_34:
        /*002c*/ 	.word	0x00000000
        /*0030*/ 	.short	0x0000
        /*0032*/ 	.short	0x0000
        /*0034*/ 	.byte	0x00, 0xf5, 0x21, 0x00


	//----- nvinfo : EIATTR_SPARSE_MMA_MASK
	.align		4
.L_35:
        /*0038*/ 	.byte	0x03, 0x50
        /*003a*/ 	.short	0x0000


	//----- nvinfo : EIATTR_MAXREG_COUNT
	.align		4
        /*003c*/ 	.byte	0x03, 0x1b
        /*003e*/ 	.short	0x00ff


	//----- nvinfo : EIATTR_NUM_BARRIERS
	.align		4
        /*0040*/ 	.byte	0x02, 0x4c
        /*0042*/ 	.byte	0x01
	.zero		1


	//----- nvinfo : EIATTR_MERCURY_ISA_VERSION
	.align		4
        /*0044*/ 	.byte	0x03, 0x5f
        /*0046*/ 	.short	0x0101


	//----- nvinfo : EIATTR_VRC_CTA_INIT_COUNT
	.align		4
        /*0048*/ 	.byte	0x02, 0x4a
	.zero		1
	.zero		1


	//----- nvinfo : EIATTR_EXIT_INSTR_OFFSETS
	.align		4
        /*004c*/ 	.byte	0x04, 0x1c
        /*004e*/ 	.short	(.L_37 - .L_36)


	//   ....[0]....
.L_36:
        /*0050*/ 	.word	0x00000070


	//   ....[1]....
        /*0054*/ 	.word	0x000001f0


	//   ....[2]....
        /*0058*/ 	.word	0x00000240


	//----- nvinfo : EIATTR_CRS_STACK_SIZE
	.align		4
.L_37:
        /*005c*/ 	.byte	0x04, 0x1e
        /*005e*/ 	.short	(.L_39 - .L_38)
.L_38:
        /*0060*/ 	.word	0x00000000


	//----- nvinfo : EIATTR_CBANK_PARAM_SIZE
	.align		4
.L_39:
        /*0064*/ 	.byte	0x03, 0x19
        /*0066*/ 	.short	0x0014


	//----- nvinfo : EIATTR_PARAM_CBANK
	.align		4
        /*0068*/ 	.byte	0x04, 0x0a
        /*006a*/ 	.short	(.L_41 - .L_40)
	.align		4
.L_40:
        /*006c*/ 	.word	index@(.nv.constant0._Z26reduction_neighbored_pairsPiS_i)
        /*0070*/ 	.short	0x0380
        /*0072*/ 	.short	0x0014


	//----- nvinfo : EIATTR_SW_WAR
	.align		4
.L_41:
        /*0074*/ 	.byte	0x04, 0x36
        /*0076*/ 	.short	(.L_43 - .L_42)
.L_42:
        /*0078*/ 	.word	0x00000008
.L_43:


//--------------------- .nv.callgraph             --------------------------
	.section	.nv.callgraph,"",@"SHT_CUDA_CALLGRAPH"
	.align	4
	.sectionentsize	8
	.align		4
        /*0000*/ 	.word	0x00000000
	.align		4
        /*0004*/ 	.word	0xffffffff
	.align		4
        /*0008*/ 	.word	0x00000000
	.align		4
        /*000c*/ 	.word	0xfffffffe
	.align		4
        /*0010*/ 	.word	0x00000000
	.align		4
        /*0014*/ 	.word	0xfffffffd
	.align		4
        /*0018*/ 	.word	0x00000000
	.align		4
        /*001c*/ 	.word	0xfffffffc


//--------------------- .text._Z35reduction_neighbored_pairs_improvedPiS_i --------------------------
	.section	.text._Z35reduction_neighbored_pairs_improvedPiS_i,"ax",@progbits
	.align	128
        .global         _Z35reduction_neighbored_pairs_improvedPiS_i
        .type           _Z35reduction_neighbored_pairs_improvedPiS_i,@function
        .size           _Z35reduction_neighbored_pairs_improvedPiS_i,(.L_x_10 - _Z35reduction_neighbored_pairs_improvedPiS_i)
        .other          _Z35reduction_neighbored_pairs_improvedPiS_i,@"STO_CUDA_ENTRY STV_DEFAULT"
_Z35reduction_neighbored_pairs_improvedPiS_i:
.text._Z35reduction_neighbored_pairs_improvedPiS_i:
[----:B------:R-:W-:Y:S01]  /*0000*/  LDC R1, c[0x0][0x37c] ;  /* 0x0000df00ff017b82 */ /* 0x000fe20000000800 */
[----:B------:R-:W0:Y:S01]  /*0010*/  S2R R15, SR_CTAID.X ;  /* 0x00000000000f7919 */ /* 0x000e220000002500 */
[----:B------:R-:W0:Y:S01]  /*0020*/  LDCU UR7, c[0x0][0x360] ;  /* 0x00006c00ff0777ac */ /* 0x000e220008000800 */
[----:B------:R-:W1:Y:S01]  /*0030*/  S2R R13, SR_TID.X ;  /* 0x00000000000d7919 */ /* 0x000e620000002100 */
[----:B------:R-:W2:Y:S01]  /*0040*/  LDCU UR4, c[0x0][0x390] ;  /* 0x00007200ff0477ac */ /* 0x000ea20008000800 */
[----:B0-----:R-:W-:-:S05]  /*0050*/  IMAD R0, R15, UR7, RZ ;  /* 0x000000070f007c24 */ /* 0x001fca000f8e02ff */
[----:B-1----:R-:W-:-:S04]  /*0060*/  IADD3 R9, PT, PT, R0, R13, RZ ;  /* 0x0000000d00097210 */ /* 0x002fc80007ffe0ff */
[----:B--2---:R-:W-:-:S13]  /*0070*/  ISETP.GT.AND P0, PT, R9, UR4, PT ;  /* 0x0000000409007c0c */ /* 0x004fda000bf04270 */
[----:B------:R-:W-:Y:S05]  /*0080*/  @P0 EXIT ;  /* 0x000000000000094d */ /* 0x000fea0003800000 */
[----:B------:R-:W-:Y:S01]  /*0090*/  UISETP.GE.U32.AND UP0, UPT, UR7, 0x2, UPT ;  /* 0x000000020700788c */ /* 0x000fe2000bf06070 */
[----:B------:R-:W0:Y:S08]  /*00a0*/  LDCU.64 UR8, c[0x0][0x358] ;  /* 0x00006b00ff0877ac */ /* 0x000e300008000a00 */
[----:B------:R-:W-:Y:S05]  /*00b0*/  BRA.U !UP0, `(.L_x_0) ;  /* 0x0000000108587547 */ /* 0x000fea000b800000 */
[----:B------:R-:W1:Y:S01]  /*00c0*/  LDC.64 R2, c[0x0][0x380] ;  /* 0x0000e000ff027b82 */ /* 0x000e620000000a00 */
[----:B------:R-:W-:Y:S01]  /*00d0*/  USHF.R.U32.HI UR6, URZ, 0x1, UR7 ;  /* 0x00000001ff067899 */ /* 0x000fe20008011607 */
[----:B------:R-:W-:Y:S01]  /*00e0*/  UMOV UR4, 0x1 ;  /* 0x0000000100047882 */ /* 0x000fe20000000000 */
[----:B-1----:R-:W-:-:S04]  /*00f0*/  LEA R2, P0, R0, R2, 0x2 ;  /* 0x0000000200027211 */ /* 0x002fc800078010ff */
[----:B------:R-:W-:-:S09]  /*0100*/  LEA.HI.X R3, R0, R3, RZ, 0x2, P0 ;  /* 0x0000000300037211 */ /* 0x000fd200000f14ff */
.L_x_3:
[----:B------:R-:W-:Y:S01]  /*0110*/  USHF.L.U32 UR5, UR4, 0x1, URZ ;  /* 0x0000000104057899 */ /* 0x000fe200080006ff */
[----:B------:R-:W-:Y:S05]  /*0120*/  BSSY.RECONVERGENT B0, `(.L_x_1) ;  /* 0x000000b000007945 */ /* 0x000fea0003800200 */
[----:B-1----:R-:W-:-:S05]  /*0130*/  IMAD R7, R13, UR5, RZ ;  /* 0x000000050d077c24 */ /* 0x002fca000f8e02ff */
[----:B------:R-:W-:-:S13]  /*0140*/  ISETP.GE.U32.AND P0, PT, R7, UR7, PT ;  /* 0x0000000707007c0c */ /* 0x000fda000bf06070 */
[----:B------:R-:W-:Y:S05]  /*0150*/  @P0 BRA `(.L_x_2) ;  /* 0x00000000001c0947 */ /* 0x000fea0003800000 */
[C---:B------:R-:W-:Y:S01]  /*0160*/  IADD3 R5, PT, PT, R7.reuse, UR4, RZ ;  /* 0x0000000407057c10 */ /* 0x040fe2000fffe0ff */
[----:B------:R-:W-:-:S04]  /*0170*/  IMAD.WIDE.U32 R6, R7, 0x4, R2 ;  /* 0x0000000407067825 */ /* 0x000fc800078e0002 */
[----:B------:R-:W-:Y:S01]  /*0180*/  IMAD.WIDE.U32 R4, R5, 0x4, R2 ;  /* 0x0000000405047825 */ /* 0x000fe200078e0002 */
[----:B0-----:R-:W2:Y:S05]  /*0190*/  LDG.E R11, desc[UR8][R6.64] ;  /* 0x00000008060b7981 */ /* 0x001eaa000c1e1900 */
[----:B------:R-:W2:Y:S02]  /*01a0*/  LDG.E R4, desc[UR8][R4.64] ;  /* 0x0000000804047981 */ /* 0x000ea4000c1e1900 */
[----:B--2---:R-:W-:-:S05]  /*01b0*/  IADD3 R11, PT, PT, R4, R11, RZ ;  /* 0x0000000b040b7210 */ /* 0x004fca0007ffe0ff */
[----:B------:R1:W-:Y:S02]  /*01c0*/  STG.E desc[UR8][R6.64], R11 ;  /* 0x0000000b06007986 */ /* 0x0003e4000c101908 */
.L_x_2:
[----:B0-----:R-:W-:Y:S05]  /*01d0*/  BSYNC.RECONVERGENT B0 ;  /* 0x0000000000007941 */ /* 0x001fea0003800200 */
.L_x_1:
[----:B------:R-:W-:Y:S01]  /*01e0*/  BAR.SYNC.DEFER_BLOCKING 0x0 ;  /* 0x0000000000007b1d */ /* 0x000fe20000010000 */
[----:B------:R-:W-:-:S05]  /*01f0*/  UISETP.GT.U32.AND UP0, UPT, UR5, UR6, UPT ;  /* 0x000000060500728c */ /* 0x000fca000bf04070 */
[----:B------:R-:W-:-:S04]  /*0200*/  UMOV UR4, UR5 ;  /* 0x0000000500047c82 */ /* 0x000fc80008000000 */
[----:B------:R-:W-:Y:S05]  /*0210*/  BRA.U !UP0, `(.L_x_3) ;  /* 0xfffffffd08bc7547 */ /* 0x000fea000b83ffff */
.L_x_0:
[----:B------:R-:W-:-:S13]  /*0220*/  ISETP.NE.AND P0, PT, R13, RZ, PT ;  /* 0x000000ff0d00720c */ /* 0x000fda0003f05270 */
[----:B0-----:R-:W-:Y:S05]  /*0230*/  @P0 EXIT ;  /* 0x000000000000094d */ /* 0x001fea0003800000 */
[----:B------:R-:W0:Y:S08]  /*0240*/  LDC.64 R2, c[0x0][0x380] ;  /* 0x0000e000ff027b82 */ /* 0x000e300000000a00 */
[----:B------:R-:W2:Y:S01]  /*0250*/  LDC.64 R4, c[0x0][0x388] ;  /* 0x0000e200ff047b82 */ /* 0x000ea20000000a00 */
[----:B0-----:R-:W-:-:S06]  /*0260*/  IMAD.WIDE R2, R9, 0x4, R2 ;  /* 0x0000000409027825 */ /* 0x001fcc00078e0202 */
[----:B------:R-:W3:Y:S01]  /*0270*/  LDG.E R3, desc[UR8][R2.64] ;  /* 0x0000000802037981 */ /* 0x000ee2000c1e1900 */
[----:B--2---:R-:W-:-:S05]  /*0280*/  IMAD.WIDE.U32 R4, R15, 0x4, R4 ;  /* 0x000000040f047825 */ /* 0x004fca00078e0004 */
[----:B---3--:R-:W-:Y:S01]  /*0290*/  STG.E desc[UR8][R4.64], R3 ;  /* 0x0000000304007986 */ /* 0x008fe2000c101908 */
[----:B------:R-:W-:Y:S05]  /*02a0*/  EXIT ;  /* 0x000000000000794d */ /* 0x000fea0003800000 */
.L_x_4:
[----:B------:R-:W-:-:S00]  /*02b0*/  BRA `(.L_x_4) ;  /* 0xfffffffc00fc7947 */ /* 0x000fc0000383ffff */
[----:B------:R-:W-:-:S00]  /*02c0*/  NOP ;  /* 0x0000000000007918 */ /* 0x000fc00000000000 */
        /* <DEDUP_REMOVED lines=11> */
.L_x_10:


//--------------------- .text._Z26reduction_neighbored_pairsPiS_i --------------------------
	.section	.text._Z26reduction_neighbored_pairsPiS_i,"ax",@progbits
	.align	128
        .global         _Z26reduction_neighbored_pairsPiS_i
        .type           _Z26reduction_neighbored_pairsPiS_i,@function
        .size           _Z26reduction_neighbored_pairsPiS_i,(.L_x_11 - _Z26reduction_neighbored_pairsPiS_i)
        .other          _Z26reduction_neighbored_pairsPiS_i,@"STO_CUDA_ENTRY STV_DEFAULT"
_Z26reduction_neighbored_pairsPiS_i:
.text._Z26reduction_neighbored_pairsPiS_i:
[----:B------:R-:W-:Y:S01]  /*0000*/  LDC R1, c[0x0][0x37c] ;  /* 0x0000df00ff017b82 */ /* 0x000fe20000000800 */
[----:B------:R-:W0:Y:S01]  /*0010*/  S2R R9, SR_TID.X ;  /* 0x0000000000097919 */ /* 0x000e220000002100 */
[----:B------:R-:W0:Y:S01]  /*0020*/  LDCU UR5, c[0x0][0x360] ;  /* 0x00006c00ff0577ac */ /* 0x000e220008000800 */
[----:B------:R-:W0:Y:S01]  /*0030*/  S2R R6, SR_CTAID.X ;  /* 0x0000000000067919 */ /* 0x000e220000002500 */
[----:B------:R-:W1:Y:S01]  /*0040*/  LDCU UR4, c[0x0][0x390] ;  /* 0x00007200ff0477ac */ /* 0x000e620008000800 */
[----:B0-----:R-:W-:-:S05]  /*0050*/  IMAD R5, R6, UR5, R9 ;  /* 0x0000000506057c24 */ /* 0x001fca000f8e0209 */
[----:B-1----:R-:W-:-:S13]  /*0060*/  ISETP.GT.AND P0, PT, R5, UR4, PT ;  /* 0x0000000405007c0c */ /* 0x002fda000bf04270 */
[----:B------:R-:W-:Y:S05]  /*0070*/  @P0 EXIT ;  /* 0x000000000000094d */ /* 0x000fea0003800000 */
[----:B------:R-:W0:Y:S01]  /*0080*/  LDC.64 R2, c[0x0][0x380] ;  /* 0x0000e000ff027b82 */ /* 0x000e220000000a00 */
[----:B------:R-:W-:Y:S01]  /*0090*/  UISETP.GE.U32.AND UP0, UPT, UR5, 0x2, UPT ;  /* 0x000000020500788c */ /* 0x000fe2000bf06070 */
[----:B------:R-:W1:Y:S01]  /*00a0*/  LDCU.64 UR6, c[0x0][0x358] ;  /* 0x00006b00ff0677ac */ /* 0x000e620008000a00 */
[----:B0-----:R-:W-:-:S07]  /*00b0*/  IMAD.WIDE R2, R5, 0x4, R2 ;  /* 0x0000000405027825 */ /* 0x001fce00078e0202 */
[----:B-1----:R-:W-:Y:S05]  /*00c0*/  BRA.U !UP0, `(.L_x_5) ;  /* 0x0000000108447547 */ /* 0x002fea000b800000 */
[----:B------:R-:W-:Y:S01]  /*00d0*/  HFMA2 R5, -RZ, RZ, 0, 5.9604644775390625e-08 ;  /* 0x00000001ff057431 */ /* 0x000fe200000001ff */
[----:B------:R-:W-:-:S12]  /*00e0*/  USHF.R.U32.HI UR4, URZ, 0x1, UR5 ;  /* 0x00000001ff047899 */ /* 0x000fd80008011605 */
.L_x_8:
[----:B------:R-:W-:Y:S01]  /*00f0*/  SHF.L.U32 R8, R5, 0x1, RZ ;  /* 0x0000000105087819 */ /* 0x000fe200000006ff */
[----:B------:R-:W-:Y:S04]  /*0100*/  BSSY.RECONVERGENT B0, `(.L_x_6) ;  /* 0x0000009000007945 */ /* 0x000fe80003800200 */
[----:B------:R-:W-:-:S05]  /*0110*/  VIADD R0, R8, 0xffffffff ;  /* 0xffffffff08007836 */ /* 0x000fca0000000000 */
[----:B------:R-:W-:-:S13]  /*0120*/  LOP3.LUT P0, RZ, R0, R9, RZ, 0xc0, !PT ;  /* 0x0000000900ff7212 */ /* 0x000fda000780c0ff */
[----:B0-----:R-:W-:Y:S05]  /*0130*/  @P0 BRA `(.L_x_7) ;  /* 0x0000000000140947 */ /* 0x001fea0003800000 */
[----:B------:R-:W-:Y:S01]  /*0140*/  IMAD.WIDE.U32 R4, R5, 0x4, R2 ;  /* 0x0000000405047825 */ /* 0x000fe200078e0002 */
[----:B------:R-:W2:Y:S05]  /*0150*/  LDG.E R7, desc[UR6][R2.64] ;  /* 0x0000000602077981 */ /* 0x000eaa000c1e1900 */
[----:B------:R-:W2:Y:S02]  /*0160*/  LDG.E R4, desc[UR6][R4.64] ;  /* 0x0000000604047981 */ /* 0x000ea4000c1e1900 */
[----:B--2---:R-:W-:-:S05]  /*0170*/  IADD3 R7, PT, PT, R4, R7, RZ ;  /* 0x0000000704077210 */ /* 0x004fca0007ffe0ff */
[----:B------:R0:W-:Y:S02]  /*0180*/  STG.E desc[UR6][R2.64], R7 ;  /* 0x0000000702007986 */ /* 0x0001e4000c101906 */
.L_x_7:
[----:B------:R-:W-:Y:S05]  /*0190*/  BSYNC.RECONVERGENT B0 ;  /* 0x0000000000007941 */ /* 0x000fea0003800200 */
.L_x_6:
[----:B------:R-:W-:Y:S01]  /*01a0*/  BAR.SYNC.DEFER_BLOCKING 0x0 ;  /* 0x0000000000007b1d */ /* 0x000fe20000010000 */
[----:B------:R-:W-:Y:S01]  /*01b0*/  ISETP.GT.U32.AND P0, PT, R8, UR4, PT ;  /* 0x0000000408007c0c */ /* 0x000fe2000bf04070 */
[----:B------:R-:W-:-:S12]  /*01c0*/  IMAD.MOV.U32 R5, RZ, RZ, R8 ;  /* 0x000000ffff057224 */ /* 0x000fd800078e0008 */
[----:B------:R-:W-:Y:S05]  /*01d0*/  @!P0 BRA `(.L_x_8) ;  /* 0xfffffffc00c48947 */ /* 0x000fea000383ffff */
.L_x_5:
[----:B------:R-:W-:-:S13]  /*01e0*/  ISETP.NE.AND P0, PT, R9, RZ, PT ;  /* 0x000000ff0900720c */ /* 0x000fda0003f05270 */
[----:B------:R-:W-:Y:S05]  /*01f0*/  @P0 EXIT ;  /* 0x000000000000094d */ /* 0x000fea0003800000 */
[----:B0-----:R-:W2:Y:S01]  /*0200*/  LDG.E R3, desc[UR6][R2.64] ;  /* 0x0000000602037981 */ /* 0x001ea2000c1e1900 */
[----:B------:R-:W0:Y:S02]  /*0210*/  LDC.64 R4, c[0x0][0x388] ;  /* 0x0000e200ff047b82 */ /* 0x000e240000000a00 */
[----:B0-----:R-:W-:-:S05]  /*0220*/  IMAD.WIDE.U32 R4, R6, 0x4, R4 ;  /* 0x0000000406047825 */ /* 0x001fca00078e0004 */
[----:B--2---:R-:W-:Y:S01]  /*0230*/  STG.E desc[UR6][R4.64], R3 ;  /* 0x0000000304007986 */ /* 0x004fe2000c101906 */
[----:B------:R-:W-:Y:S05]  /*0240*/  EXIT ;  /* 0x000000000000794d */ /* 0x000fea0003800000 */
.L_x_9:
        /* <DEDUP_REMOVED lines=11> */
.L_x_11:


//--------------------- .nv.shared.reserved.0     --------------------------
	.section	.nv.shared.reserved.0,"aw",@nobits
	.weak		__nv_reservedSMEM_offset_0_alias
	.size		__nv_reservedSMEM_offset_0_alias, 0, 64
	.other		__nv_reservedSMEM_offset_0_alias,@"STO_CUDA_RESERVED_SHARED STV_DEFAULT"
__nv_reservedSMEM_offset_0_alias:
	.zero		0
	.zero		64


//--------------------- .nv.constant0._Z35reduction_neighbored_pairs_improvedPiS_i --------------------------
	.section	.nv.constant0._Z35reduction_neighbored_pairs_improvedPiS_i,"a",@progbits
	.sectionflags	@""
	.align	4
.nv.constant0._Z35reduction_neighbored_pairs_improvedPiS_i:
	.zero		916


//--------------------- .nv.constant0._Z26reduction_neighbored_pairsPiS_i --------------------------
	.section	.nv.constant0._Z26reduction_neighbored_pairsPiS_i,"a",@progbits
	.sectionflags	@""
	.align	4
.nv.constant0._Z26reduction_neighbored_pairsPiS_i:
	.zero		916


//--------------------- SYMBOLS --------------------------

	.type		.nv.reservedSmem.offset0,@object
	.size		.nv.reservedSmem.offset0,0x4
